//
// Generated by NVIDIA NVVM Compiler
//
// Compiler Build ID: CL-36424714
// Cuda compilation tools, release 13.0, V13.0.88
// Based on NVVM 20.0.0
//

.version 9.0
.target sm_100
.address_size 64

	// .globl	_Z15cudaNaiveKernelI3SumEvPfiS1_
// _ZZ19cudaSharedMemKernelI3SumEvPfiS1_E5vec_s has been demoted
// _ZZ19cudaSharedMemKernelI3MaxEvPfiS1_E5vec_s has been demoted

.visible .entry _Z15cudaNaiveKernelI3SumEvPfiS1_(
	.param .u64 .ptr .align 1 _Z15cudaNaiveKernelI3SumEvPfiS1__param_0,
	.param .u32 _Z15cudaNaiveKernelI3SumEvPfiS1__param_1,
	.param .u64 .ptr .align 1 _Z15cudaNaiveKernelI3SumEvPfiS1__param_2
)
{
	.reg .pred 	%p<6>;
	.reg .b32 	%r<16>;
	.reg .b32 	%f<6>;
	.reg .b64 	%rd<9>;

	ld.param.u64 	%rd4, [_Z15cudaNaiveKernelI3SumEvPfiS1__param_0];
	ld.param.u32 	%r7, [_Z15cudaNaiveKernelI3SumEvPfiS1__param_1];
	ld.param.u64 	%rd3, [_Z15cudaNaiveKernelI3SumEvPfiS1__param_2];
	cvta.to.global.u64 	%rd1, %rd4;
	mov.u32 	%r1, %tid.x;
	shl.b32 	%r9, %r1, 1;
	mov.u32 	%r10, %ctaid.x;
	mov.u32 	%r2, %ntid.x;
	mul.lo.s32 	%r11, %r10, %r2;
	shl.b32 	%r12, %r11, 1;
	add.s32 	%r3, %r12, %r9;
	mul.wide.u32 	%rd5, %r3, 4;
	add.s64 	%rd2, %rd1, %rd5;
	mov.b32 	%r15, 1;
$L__BB0_1:
	add.s32 	%r13, %r15, -1;
	and.b32  	%r14, %r13, %r1;
	setp.ne.s32 	%p1, %r14, 0;
	add.s32 	%r5, %r15, %r3;
	setp.ge.u32 	%p2, %r5, %r7;
	or.pred  	%p3, %p1, %p2;
	@%p3 bra 	$L__BB0_3;
	ld.global.f32 	%f1, [%rd2];
	mul.wide.u32 	%rd6, %r5, 4;
	add.s64 	%rd7, %rd1, %rd6;
	ld.global.f32 	%f2, [%rd7];
	add.f32 	%f3, %f1, %f2;
	st.global.f32 	[%rd2], %f3;
$L__BB0_3:
	bar.sync 	0;
	shl.b32 	%r15, %r15, 1;
	setp.le.u32 	%p4, %r15, %r2;
	@%p4 bra 	$L__BB0_1;
	setp.ne.s32 	%p5, %r1, 0;
	@%p5 bra 	$L__BB0_6;
	ld.global.f32 	%f4, [%rd2];
	cvta.to.global.u64 	%rd8, %rd3;
	atom.global.add.f32 	%f5, [%rd8], %f4;
$L__BB0_6:
	ret;

}
	// .globl	_Z21cudaContinguousKernelI3SumEvPfiS1_
.visible .entry _Z21cudaContinguousKernelI3SumEvPfiS1_(
	.param .u64 .ptr .align 1 _Z21cudaContinguousKernelI3SumEvPfiS1__param_0,
	.param .u32 _Z21cudaContinguousKernelI3SumEvPfiS1__param_1,
	.param .u64 .ptr .align 1 _Z21cudaContinguousKernelI3SumEvPfiS1__param_2
)
{
	.reg .pred 	%p<6>;
	.reg .b32 	%r<12>;
	.reg .b32 	%f<6>;
	.reg .b64 	%rd<9>;

	ld.param.u64 	%rd4, [_Z21cudaContinguousKernelI3SumEvPfiS1__param_0];
	ld.param.u32 	%r7, [_Z21cudaContinguousKernelI3SumEvPfiS1__param_1];
	ld.param.u64 	%rd3, [_Z21cudaContinguousKernelI3SumEvPfiS1__param_2];
	cvta.to.global.u64 	%rd1, %rd4;
	mov.u32 	%r1, %tid.x;
	mov.u32 	%r8, %ctaid.x;
	mov.u32 	%r11, %ntid.x;
	mul.lo.s32 	%r9, %r8, %r11;
	shl.b32 	%r10, %r9, 1;
	add.s32 	%r3, %r10, %r1;
	mul.wide.u32 	%rd5, %r3, 4;
	add.s64 	%rd2, %rd1, %rd5;
$L__BB1_1:
	setp.ge.u32 	%p1, %r1, %r11;
	add.s32 	%r5, %r11, %r3;
	setp.ge.u32 	%p2, %r5, %r7;
	or.pred  	%p3, %p1, %p2;
	@%p3 bra 	$L__BB1_3;
	ld.global.f32 	%f1, [%rd2];
	mul.wide.u32 	%rd6, %r5, 4;
	add.s64 	%rd7, %rd1, %rd6;
	ld.global.f32 	%f2, [%rd7];
	add.f32 	%f3, %f1, %f2;
	st.global.f32 	[%rd2], %f3;
$L__BB1_3:
	bar.sync 	0;
	shr.u32 	%r6, %r11, 1;
	setp.gt.u32 	%p4, %r11, 1;
	mov.u32 	%r11, %r6;
	@%p4 bra 	$L__BB1_1;
	setp.ne.s32 	%p5, %r1, 0;
	@%p5 bra 	$L__BB1_6;
	ld.global.f32 	%f4, [%rd2];
	cvta.to.global.u64 	%rd8, %rd3;
	atom.global.add.f32 	%f5, [%rd8], %f4;
$L__BB1_6:
	ret;

}
	// .globl	_Z19cudaSharedMemKernelI3SumEvPfiS1_
.visible .entry _Z19cudaSharedMemKernelI3SumEvPfiS1_(
	.param .u64 .ptr .align 1 _Z19cudaSharedMemKernelI3SumEvPfiS1__param_0,
	.param .u32 _Z19cudaSharedMemKernelI3SumEvPfiS1__param_1,
	.param .u64 .ptr .align 1 _Z19cudaSharedMemKernelI3SumEvPfiS1__param_2
)
{
	.reg .pred 	%p<7>;
	.reg .b32 	%r<18>;
	.reg .b32 	%f<9>;
	.reg .b64 	%rd<9>;
	// demoted variable
	.shared .align 4 .b8 _ZZ19cudaSharedMemKernelI3SumEvPfiS1_E5vec_s[1024];
	ld.param.u64 	%rd2, [_Z19cudaSharedMemKernelI3SumEvPfiS1__param_0];
	ld.param.u32 	%r7, [_Z19cudaSharedMemKernelI3SumEvPfiS1__param_1];
	ld.param.u64 	%rd1, [_Z19cudaSharedMemKernelI3SumEvPfiS1__param_2];
	cvta.to.global.u64 	%rd3, %rd2;
	mov.u32 	%r1, %tid.x;
	mov.u32 	%r8, %ctaid.x;
	mov.u32 	%r17, %ntid.x;
	mul.lo.s32 	%r9, %r8, %r17;
	shl.b32 	%r10, %r9, 1;
	add.s32 	%r3, %r10, %r1;
	mul.wide.u32 	%rd4, %r3, 4;
	add.s64 	%rd5, %rd3, %rd4;
	ld.global.f32 	%f1, [%rd5];
	add.s32 	%r11, %r3, %r17;
	mul.wide.u32 	%rd6, %r11, 4;
	add.s64 	%rd7, %rd3, %rd6;
	ld.global.f32 	%f2, [%rd7];
	add.f32 	%f3, %f1, %f2;
	shl.b32 	%r12, %r1, 2;
	mov.u32 	%r13, _ZZ19cudaSharedMemKernelI3SumEvPfiS1_E5vec_s;
	add.s32 	%r4, %r13, %r12;
	st.shared.f32 	[%r4], %f3;
	setp.lt.u32 	%p1, %r17, 2;
	@%p1 bra 	$L__BB2_4;
$L__BB2_1:
	shr.u32 	%r6, %r17, 1;
	bar.sync 	0;
	setp.ge.u32 	%p2, %r1, %r6;
	add.s32 	%r14, %r6, %r3;
	setp.ge.u32 	%p3, %r14, %r7;
	or.pred  	%p4, %p2, %p3;
	@%p4 bra 	$L__BB2_3;
	ld.shared.f32 	%f4, [%r4];
	shl.b32 	%r15, %r6, 2;
	add.s32 	%r16, %r4, %r15;
	ld.shared.f32 	%f5, [%r16];
	add.f32 	%f6, %f4, %f5;
	st.shared.f32 	[%r4], %f6;
$L__BB2_3:
	setp.gt.u32 	%p5, %r17, 3;
	mov.u32 	%r17, %r6;
	@%p5 bra 	$L__BB2_1;
$L__BB2_4:
	setp.ne.s32 	%p6, %r1, 0;
	@%p6 bra 	$L__BB2_6;
	ld.shared.f32 	%f7, [_ZZ19cudaSharedMemKernelI3SumEvPfiS1_E5vec_s];
	cvta.to.global.u64 	%rd8, %rd1;
	atom.global.add.f32 	%f8, [%rd8], %f7;
$L__BB2_6:
	ret;

}
	// .globl	_Z19cudaSharedMemKernelI3MaxEvPfiS1_
.visible .entry _Z19cudaSharedMemKernelI3MaxEvPfiS1_(
	.param .u64 .ptr .align 1 _Z19cudaSharedMemKernelI3MaxEvPfiS1__param_0,
	.param .u32 _Z19cudaSharedMemKernelI3MaxEvPfiS1__param_1,
	.param .u64 .ptr .align 1 _Z19cudaSharedMemKernelI3MaxEvPfiS1__param_2
)
{
	.reg .pred 	%p<8>;
	.reg .b32 	%r<23>;
	.reg .b32 	%f<10>;
	.reg .b64 	%rd<9>;
	// demoted variable
	.shared .align 4 .b8 _ZZ19cudaSharedMemKernelI3MaxEvPfiS1_E5vec_s[1024];
	ld.param.u64 	%rd2, [_Z19cudaSharedMemKernelI3MaxEvPfiS1__param_0];
	ld.param.u32 	%r10, [_Z19cudaSharedMemKernelI3MaxEvPfiS1__param_1];
	ld.param.u64 	%rd3, [_Z19cudaSharedMemKernelI3MaxEvPfiS1__param_2];
	cvta.to.global.u64 	%rd1, %rd3;
	cvta.to.global.u64 	%rd4, %rd2;
	mov.u32 	%r1, %tid.x;
	mov.u32 	%r11, %ctaid.x;
	mov.u32 	%r21, %ntid.x;
	mul.lo.s32 	%r12, %r11, %r21;
	shl.b32 	%r13, %r12, 1;
	add.s32 	%r3, %r13, %r1;
	mul.wide.u32 	%rd5, %r3, 4;
	add.s64 	%rd6, %rd4, %rd5;
	ld.global.f32 	%f2, [%rd6];
	add.s32 	%r14, %r3, %r21;
	mul.wide.u32 	%rd7, %r14, 4;
	add.s64 	%rd8, %rd4, %rd7;
	ld.global.f32 	%f3, [%rd8];
	max.f32 	%f4, %f2, %f3;
	shl.b32 	%r15, %r1, 2;
	mov.u32 	%r16, _ZZ19cudaSharedMemKernelI3MaxEvPfiS1_E5vec_s;
	add.s32 	%r4, %r16, %r15;
	st.shared.f32 	[%r4], %f4;
	setp.lt.u32 	%p1, %r21, 2;
	@%p1 bra 	$L__BB3_4;
$L__BB3_1:
	shr.u32 	%r6, %r21, 1;
	bar.sync 	0;
	setp.ge.u32 	%p2, %r1, %r6;
	add.s32 	%r17, %r6, %r3;
	setp.ge.u32 	%p3, %r17, %r10;
	or.pred  	%p4, %p2, %p3;
	@%p4 bra 	$L__BB3_3;
	ld.shared.f32 	%f5, [%r4];
	shl.b32 	%r18, %r6, 2;
	add.s32 	%r19, %r4, %r18;
	ld.shared.f32 	%f6, [%r19];
	max.f32 	%f7, %f5, %f6;
	st.shared.f32 	[%r4], %f7;
$L__BB3_3:
	setp.gt.u32 	%p5, %r21, 3;
	mov.u32 	%r21, %r6;
	@%p5 bra 	$L__BB3_1;
$L__BB3_4:
	setp.ne.s32 	%p6, %r1, 0;
	@%p6 bra 	$L__BB3_7;
	ld.shared.f32 	%f1, [_ZZ19cudaSharedMemKernelI3MaxEvPfiS1_E5vec_s];
	ld.global.u32 	%r22, [%rd1];
$L__BB3_6:
	mov.b32 	%f8, %r22;
	max.f32 	%f9, %f8, %f1;
	mov.b32 	%r20, %f9;
	atom.relaxed.global.cas.b32 	%r9, [%rd1], %r22, %r20;
	setp.ne.s32 	%p7, %r22, %r9;
	mov.u32 	%r22, %r9;
	@%p7 bra 	$L__BB3_6;
$L__BB3_7:
	ret;

}


// ===== COMPILED SASS (sm_100) =====

	.target	sm_100

	.elftype	@"ET_EXEC"


//--------------------- .note.nv.tkinfo           --------------------------
	.section	.note.nv.tkinfo,"",@"SHT_NOTE"
	.sectionflags	@"SHF_NOTE_NV_TKINFO"
	.tkinfo
        /*0018*/ 	.word	0x00000002
        /*0030*/ 	.string	""
        /*0030*/ 	.string	"ptxas"
        /*0030*/ 	.string	"Cuda compilation tools, release 13.0, V13.0.88"
        /*0030*/ 	.string	"Build cuda_13.0.r13.0/compiler.36424714_0"
        /*0030*/ 	.string	"-arch sm_100 -m 64 "



//--------------------- .note.nv.cuinfo           --------------------------
	.section	.note.nv.cuinfo,"",@"SHT_NOTE"
	.sectionflags	@"SHF_NOTE_NV_CUINFO"
        /*0018*/ 	.short	0x0002
        /*001a*/ 	.short	0x0064
        /*001c*/ 	.short	0x0082
	.zero		2


//--------------------- .nv.info                  --------------------------
	.section	.nv.info,"",@"SHT_CUDA_INFO"
	.align	4


	//----- nvinfo : EIATTR_REGCOUNT
	.align		4
        /*0000*/ 	.byte	0x04, 0x2f
        /*0002*/ 	.short	(.L_1 - .L_0)
	.align		4
.L_0:
        /*0004*/ 	.word	index@(_Z15cudaNaiveKernelI3SumEvPfiS1_)
        /*0008*/ 	.word	0x00000010


	//----- nvinfo : EIATTR_FRAME_SIZE
	.align		4
.L_1:
        /*000c*/ 	.byte	0x04, 0x11
        /*000e*/ 	.short	(.L_3 - .L_2)
	.align		4
.L_2:
        /*0010*/ 	.word	index@(_Z15cudaNaiveKernelI3SumEvPfiS1_)
        /*0014*/ 	.word	0x00000000


	//----- nvinfo : EIATTR_REGCOUNT
	.align		4
.L_3:
        /*0018*/ 	.byte	0x04, 0x2f
        /*001a*/ 	.short	(.L_5 - .L_4)
	.align		4
.L_4:
        /*001c*/ 	.word	index@(_Z21cudaContinguousKernelI3SumEvPfiS1_)
        /*0020*/ 	.word	0x00000010


	//----- nvinfo : EIATTR_FRAME_SIZE
	.align		4
.L_5:
        /*0024*/ 	.byte	0x04, 0x11
        /*0026*/ 	.short	(.L_7 - .L_6)
	.align		4
.L_6:
        /*0028*/ 	.word	index@(_Z21cudaContinguousKernelI3SumEvPfiS1_)
        /*002c*/ 	.word	0x00000000


	//----- nvinfo : EIATTR_REGCOUNT
	.align		4
.L_7:
        /*0030*/ 	.byte	0x04, 0x2f
        /*0032*/ 	.short	(.L_9 - .L_8)
	.align		4
.L_8:
        /*0034*/ 	.word	index@(_Z19cudaSharedMemKernelI3SumEvPfiS1_)
        /*0038*/ 	.word	0x0000000e


	//----- nvinfo : EIATTR_FRAME_SIZE
	.align		4
.L_9:
        /*003c*/ 	.byte	0x04, 0x11
        /*003e*/ 	.short	(.L_11 - .L_10)
	.align		4
.L_10:
        /*0040*/ 	.word	index@(_Z19cudaSharedMemKernelI3SumEvPfiS1_)
        /*0044*/ 	.word	0x00000000


	//----- nvinfo : EIATTR_REGCOUNT
	.align		4
.L_11:
        /*0048*/ 	.byte	0x04, 0x2f
        /*004a*/ 	.short	(.L_13 - .L_12)
	.align		4
.L_12:
        /*004c*/ 	.word	index@(_Z19cudaSharedMemKernelI3MaxEvPfiS1_)
        /*0050*/ 	.word	0x0000000e


	//----- nvinfo : EIATTR_FRAME_SIZE
	.align		4
.L_13:
        /*0054*/ 	.byte	0x04, 0x11
        /*0056*/ 	.short	(.L_15 - .L_14)
	.align		4
.L_14:
        /*0058*/ 	.word	index@(_Z19cudaSharedMemKernelI3MaxEvPfiS1_)
        /*005c*/ 	.word	0x00000000


	//----- nvinfo : EIATTR_MIN_STACK_SIZE
	.align		4
.L_15:
        /*0060*/ 	.byte	0x04, 0x12
        /*0062*/ 	.short	(.L_17 - .L_16)
	.align		4
.L_16:
        /*0064*/ 	.word	index@(_Z19cudaSharedMemKernelI3MaxEvPfiS1_)
        /*0068*/ 	.word	0x00000000


	//----- nvinfo : EIATTR_MIN_STACK_SIZE
	.align		4
.L_17:
        /*006c*/ 	.byte	0x04, 0x12
        /*006e*/ 	.short	(.L_19 - .L_18)
	.align		4
.L_18:
        /*0070*/ 	.word	index@(_Z19cudaSharedMemKernelI3SumEvPfiS1_)
        /*0074*/ 	.word	0x00000000


	//----- nvinfo : EIATTR_MIN_STACK_SIZE
	.align		4
.L_19:
        /*0078*/ 	.byte	0x04, 0x12
        /*007a*/ 	.short	(.L_21 - .L_20)
	.align		4
.L_20:
        /*007c*/ 	.word	index@(_Z21cudaContinguousKernelI3SumEvPfiS1_)
        /*0080*/ 	.word	0x00000000


	//----- nvinfo : EIATTR_MIN_STACK_SIZE
	.align		4
.L_21:
        /*0084*/ 	.byte	0x04, 0x12
        /*0086*/ 	.short	(.L_23 - .L_22)
	.align		4
.L_22:
        /*0088*/ 	.word	index@(_Z15cudaNaiveKernelI3SumEvPfiS1_)
        /*008c*/ 	.word	0x00000000
.L_23:


//--------------------- .nv.compat                --------------------------
	.section	.nv.compat,"",@"SHT_CUDA_COMPAT_INFO"
	.align	4
        /*0000*/ 	.byte	0x02, 0x09, 0x00, 0x00, 0x02, 0x02, 0x01, 0x00, 0x02, 0x05, 0x05, 0x00, 0x03, 0x07, 0x01, 0x01
        /*0010*/ 	.byte	0x02, 0x03, 0x00, 0x00, 0x02, 0x06, 0x01, 0x00, 0x04, 0x0b, 0x08, 0x00, 0x09, 0x00, 0x00, 0x00
        /*0020*/ 	.byte	0x00, 0x00, 0x00, 0x00


//--------------------- .nv.info._Z19cudaSharedMemKernelI3MaxEvPfiS1_ --------------------------
	.section	.nv.info._Z19cudaSharedMemKernelI3MaxEvPfiS1_,"",@"SHT_CUDA_INFO"
	.sectionflags	@""
	.align	4


	//----- nvinfo : EIATTR_CUDA_API_VERSION
	.align		4
        /*0000*/ 	.byte	0x04, 0x37
        /*0002*/ 	.short	(.L_25 - .L_24)
.L_24:
        /*0004*/ 	.word	0x00000082


	//----- nvinfo : EIATTR_KPARAM_INFO
	.align		4
.L_25:
        /*0008*/ 	.byte	0x04, 0x17
        /*000a*/ 	.short	(.L_27 - .L_26)
.L_26:
        /*000c*/ 	.word	0x00000000
        /*0010*/ 	.short	0x0002
        /*0012*/ 	.short	0x0010
        /*0014*/ 	.byte	0x00, 0xf5, 0x21, 0x00


	//----- nvinfo : EIATTR_KPARAM_INFO
	.align		4
.L_27:
        /*0018*/ 	.byte	0x04, 0x17
        /*001a*/ 	.short	(.L_29 - .L_28)
.L_28:
        /*001c*/ 	.word	0x00000000
        /*0020*/ 	.short	0x0001
        /*0022*/ 	.short	0x0008
        /*0024*/ 	.byte	0x00, 0xf0, 0x11, 0x00


	//----- nvinfo : EIATTR_KPARAM_INFO
	.align		4
.L_29:
        /*0028*/ 	.byte	0x04, 0x17
        /*002a*/ 	.short	(.L_31 - .L_30)
.L_30:
        /*002c*/ 	.word	0x00000000
        /*0030*/ 	.short	0x0000
        /*0032*/ 	.short	0x0000
        /*0034*/ 	.byte	0x00, 0xf5, 0x21, 0x00


	//----- nvinfo : EIATTR_SPARSE_MMA_MASK
	.align		4
.L_31:
        /*0038*/ 	.byte	0x03, 0x50
        /*003a*/ 	.short	0x0000


	//----- nvinfo : EIATTR_MAXREG_COUNT
	.align		4
        /*003c*/ 	.byte	0x03, 0x1b
        /*003e*/ 	.short	0x00ff


	//----- nvinfo : EIATTR_NUM_BARRIERS
	.align		4
        /*0040*/ 	.byte	0x02, 0x4c
        /*0042*/ 	.byte	0x01
	.zero		1


	//----- nvinfo : EIATTR_MERCURY_ISA_VERSION
	.align		4
        /*0044*/ 	.byte	0x03, 0x5f
        /*0046*/ 	.short	0x0101


	//----- nvinfo : EIATTR_VRC_CTA_INIT_COUNT
	.align		4
        /*0048*/ 	.byte	0x02, 0x4a
	.zero		1
	.zero		1


	//----- nvinfo : EIATTR_EXIT_INSTR_OFFSETS
	.align		4
        /*004c*/ 	.byte	0x04, 0x1c
        /*004e*/ 	.short	(.L_33 - .L_32)


	//   ....[0]....
.L_32:
        /*0050*/ 	.word	0x00000260


	//   ....[1]....
        /*0054*/ 	.word	0x00000330


	//----- nvinfo : EIATTR_CRS_STACK_SIZE
	.align		4
.L_33:
        /*0058*/ 	.byte	0x04, 0x1e
        /*005a*/ 	.short	(.L_35 - .L_34)
.L_34:
        /*005c*/ 	.word	0x00000000


	//----- nvinfo : EIATTR_CBANK_PARAM_SIZE
	.align		4
.L_35:
        /*0060*/ 	.byte	0x03, 0x19
        /*0062*/ 	.short	0x0018


	//----- nvinfo : EIATTR_PARAM_CBANK
	.align		4
        /*0064*/ 	.byte	0x04, 0x0a
        /*0066*/ 	.short	(.L_37 - .L_36)
	.align		4
.L_36:
        /*0068*/ 	.word	index@(.nv.constant0._Z19cudaSharedMemKernelI3MaxEvPfiS1_)
        /*006c*/ 	.short	0x0380
        /*006e*/ 	.short	0x0018


	//----- nvinfo : EIATTR_SW_WAR
	.align		4
.L_37:
        /*0070*/ 	.byte	0x04, 0x36
        /*0072*/ 	.short	(.L_39 - .L_38)
.L_38:
        /*0074*/ 	.word	0x00000008
.L_39:


//--------------------- .nv.info._Z19cudaSharedMemKernelI3SumEvPfiS1_ --------------------------
	.section	.nv.info._Z19cudaSharedMemKernelI3SumEvPfiS1_,"",@"SHT_CUDA_INFO"
	.sectionflags	@""
	.align	4


	//----- nvinfo : EIATTR_CUDA_API_VERSION
	.align		4
        /*0000*/ 	.byte	0x04, 0x37
        /*0002*/ 	.short	(.L_41 - .L_40)
.L_40:
        /*0004*/ 	.word	0x00000082


	//----- nvinfo : EIATTR_KPARAM_INFO
	.align		4
.L_41:
        /*0008*/ 	.byte	0x04, 0x17
        /*000a*/ 	.short	(.L_43 - .L_42)
.L_42:
        /*000c*/ 	.word	0x00000000
        /*0010*/ 	.short	0x0002
        /*0012*/ 	.short	0x0010
        /*0014*/ 	.byte	0x00, 0xf5, 0x21, 0x00


	//----- nvinfo : EIATTR_KPARAM_INFO
	.align		4
.L_43:
        /*0018*/ 	.byte	0x04, 0x17
        /*001a*/ 	.short	(.L_45 - .L_44)
.L_44:
        /*001c*/ 	.word	0x00000000
        /*0020*/ 	.short	0x0001
        /*0022*/ 	.short	0x0008
        /*0024*/ 	.byte	0x00, 0xf0, 0x11, 0x00


	//----- nvinfo : EIATTR_KPARAM_INFO
	.align		4
.L_45:
        /*0028*/ 	.byte	0x04, 0x17
        /*002a*/ 	.short	(.L_47 - .L_46)
.L_46:
        /*002c*/ 	.word	0x00000000
        /*0030*/ 	.short	0x0000
        /*0032*/ 	.short	0x0000
        /*0034*/ 	.byte	0x00, 0xf5, 0x21, 0x00


	//----- nvinfo : EIATTR_SPARSE_MMA_MASK
	.align		4
.L_47:
        /*0038*/ 	.byte	0x03, 0x50
        /*003a*/ 	.short	0x0000


	//----- nvinfo : EIATTR_MAXREG_COUNT
	.align		4
        /*003c*/ 	.byte	0x03, 0x1b
        /*003e*/ 	.short	0x00ff


	//----- nvinfo : EIATTR_NUM_BARRIERS
	.align		4
        /*0040*/ 	.byte	0x02, 0x4c
        /*0042*/ 	.byte	0x01
	.zero		1


	//----- nvinfo : EIATTR_MERCURY_ISA_VERSION
	.align		4
        /*0044*/ 	.byte	0x03, 0x5f
        /*0046*/ 	.short	0x0101


	//----- nvinfo : EIATTR_VRC_CTA_INIT_COUNT
	.align		4
        /*0048*/ 	.byte	0x02, 0x4a
	.zero		1
	.zero		1


	//----- nvinfo : EIATTR_EXIT_INSTR_OFFSETS
	.align		4
        /*004c*/ 	.byte	0x04, 0x1c
        /*004e*/ 	.short	(.L_49 - .L_48)


	//   ....[0]....
.L_48:
        /*0050*/ 	.word	0x00000260


	//   ....[1]....
        /*0054*/ 	.word	0x000002d0


	//----- nvinfo : EIATTR_CBANK_PARAM_SIZE
	.align		4
.L_49:
        /*0058*/ 	.byte	0x03, 0x19
        /*005a*/ 	.short	0x0018


	//----- nvinfo : EIATTR_PARAM_CBANK
	.align		4
        /*005c*/ 	.byte	0x04, 0x0a
        /*005e*/ 	.short	(.L_51 - .L_50)
	.align		4
.L_50:
        /*0060*/ 	.word	index@(.nv.constant0._Z19cudaSharedMemKernelI3SumEvPfiS1_)
        /*0064*/ 	.short	0x0380
        /*0066*/ 	.short	0x0018


	//----- nvinfo : EIATTR_SW_WAR
	.align		4
.L_51:
        /*0068*/ 	.byte	0x04, 0x36
        /*006a*/ 	.short	(.L_53 - .L_52)
.L_52:
        /*006c*/ 	.word	0x00000008
.L_53:


//--------------------- .nv.info._Z21cudaContinguousKernelI3SumEvPfiS1_ --------------------------
	.section	.nv.info._Z21cudaContinguousKernelI3SumEvPfiS1_,"",@"SHT_CUDA_INFO"
	.sectionflags	@""
	.align	4


	//----- nvinfo : EIATTR_CUDA_API_VERSION
	.align		4
        /*0000*/ 	.byte	0x04, 0x37
        /*0002*/ 	.short	(.L_55 - .L_54)
.L_54:
        /*0004*/ 	.word	0x00000082


	//----- nvinfo : EIATTR_KPARAM_INFO
	.align		4
.L_55:
        /*0008*/ 	.byte	0x04, 0x17
        /*000a*/ 	.short	(.L_57 - .L_56)
.L_56:
        /*000c*/ 	.word	0x00000000
        /*0010*/ 	.short	0x0002
        /*0012*/ 	.short	0x0010
        /*0014*/ 	.byte	0x00, 0xf5, 0x21, 0x00


	//----- nvinfo : EIATTR_KPARAM_INFO
	.align		4
.L_57:
        /*0018*/ 	.byte	0x04, 0x17
        /*001a*/ 	.short	(.L_59 - .L_58)
.L_58:
        /*001c*/ 	.word	0x00000000
        /*0020*/ 	.short	0x0001
        /*0022*/ 	.short	0x0008
        /*0024*/ 	.byte	0x00, 0xf0, 0x11, 0x00


	//----- nvinfo : EIATTR_KPARAM_INFO
	.align		4
.L_59:
        /*0028*/ 	.byte	0x04, 0x17
        /*002a*/ 	.short	(.L_61 - .L_60)
.L_60:
        /*002c*/ 	.word	0x00000000
        /*0030*/ 	.short	0x0000
        /*0032*/ 	.short	0x0000
        /*0034*/ 	.byte	0x00, 0xf5, 0x21, 0x00


	//----- nvinfo : EIATTR_SPARSE_MMA_MASK
	.align		4
.L_61:
        /*0038*/ 	.byte	0x03, 0x50
        /*003a*/ 	.short	0x0000


	//----- nvinfo : EIATTR_MAXREG_COUNT
	.align		4
        /*003c*/ 	.byte	0x03, 0x1b
        /*003e*/ 	.short	0x00ff


	//----- nvinfo : EIATTR_NUM_BARRIERS
	.align		4
        /*0040*/ 	.byte	0x02, 0x4c
        /*0042*/ 	.byte	0x01
	.zero		1


	//----- nvinfo : EIATTR_MERCURY_ISA_VERSION
	.align		4
        /*0044*/ 	.byte	0x03, 0x5f
        /*0046*/ 	.short	0x0101


	//----- nvinfo : EIATTR_VRC_CTA_INIT_COUNT
	.align		4
        /*0048*/ 	.byte	0x02, 0x4a
	.zero		1
	.zero		1


	//----- nvinfo : EIATTR_EXIT_INSTR_OFFSETS
	.align		4
        /*004c*/ 	.byte	0x04, 0x1c
        /*004e*/ 	.short	(.L_63 - .L_62)


	//   ....[0]....
.L_62:
        /*0050*/ 	.word	0x000001b0


	//   ....[1]....
        /*0054*/ 	.word	0x000001f0


	//----- nvinfo : EIATTR_CRS_STACK_SIZE
	.align		4
.L_63:
        /*0058*/ 	.byte	0x04, 0x1e
        /*005a*/ 	.short	(.L_65 - .L_64)
.L_64:
        /*005c*/ 	.word	0x00000000


	//----- nvinfo : EIATTR_CBANK_PARAM_SIZE
	.align		4
.L_65:
        /*0060*/ 	.byte	0x03, 0x19
        /*0062*/ 	.short	0x0018


	//----- nvinfo : EIATTR_PARAM_CBANK
	.align		4
        /*0064*/ 	.byte	0x04, 0x0a
        /*0066*/ 	.short	(.L_67 - .L_66)
	.align		4
.L_66:
        /*0068*/ 	.word	index@(.nv.constant0._Z21cudaContinguousKernelI3SumEvPfiS1_)
        /*006c*/ 	.short	0x0380
        /*006e*/ 	.short	0x0018


	//----- nvinfo : EIATTR_SW_WAR
	.align		4
.L_67:
        /*0070*/ 	.byte	0x04, 0x36
        /*0072*/ 	.short	(.L_69 - .L_68)
.L_68:
        /*0074*/ 	.word	0x00000008
.L_69:


//--------------------- .nv.info._Z15cudaNaiveKernelI3SumEvPfiS1_ --------------------------
	.section	.nv.info._Z15cudaNaiveKernelI3SumEvPfiS1_,"",@"SHT_CUDA_INFO"
	.sectionflags	@""
	.align	4


	//----- nvinfo : EIATTR_CUDA_API_VERSION
	.align		4
        /*0000*/ 	.byte	0x04, 0x37
        /*0002*/ 	.short	(.L_71 - .L_70)
.L_70:
        /*0004*/ 	.word	0x00000082


	//----- nvinfo : EIATTR_KPARAM_INFO
	.align		4
.L_71:
        /*0008*/ 	.byte	0x04, 0x17
        /*000a*/ 	.short	(.L_73 - .L_72)
.L_72:
        /*000c*/ 	.word	0x00000000
        /*0010*/ 	.short	0x0002
        /*0012*/ 	.short	0x0010
        /*0014*/ 	.byte	0x00, 0xf5, 0x21, 0x00


	//----- nvinfo : EIATTR_KPARAM_INFO
	.align		4
.L_73:
        /*0018*/ 	.byte	0x04, 0x17
        /*001a*/ 	.short	(.L_75 - .L_74)
.L_74:
        /*001c*/ 	.word	0x00000000
        /*0020*/ 	.short	0x0001
        /*0022*/ 	.short	0x0008
        /*0024*/ 	.byte	0x00, 0xf0, 0x11, 0x00


	//----- nvinfo : EIATTR_KPARAM_INFO
	.align		4
.L_75:
        /*0028*/ 	.byte	0x04, 0x17
        /*002a*/ 	.short	(.L_77 - .L_76)
.L_76:
        /*002c*/ 	.word	0x00000000
        /*0030*/ 	.short	0x0000
        /*0032*/ 	.short	0x0000
        /*0034*/ 	.byte	0x00, 0xf5, 0x21, 0x00


	//----- nvinfo : EIATTR_SPARSE_MMA_MASK
	.align		4
.L_77:
        /*0038*/ 	.byte	0x03, 0x50
        /*003a*/ 	.short	0x0000


	//----- nvinfo : EIATTR_MAXREG_COUNT
	.align		4
        /*003c*/ 	.byte	0x03, 0x1b
        /*003e*/ 	.short	0x00ff


	//----- nvinfo : EIATTR_NUM_BARRIERS
	.align		4
        /*0040*/ 	.byte	0x02, 0x4c
        /*0042*/ 	.byte	0x01
	.zero		1


	//----- nvinfo : EIATTR_MERCURY_ISA_VERSION
	.align		4
        /*0044*/ 	.byte	0x03, 0x5f
        /*0046*/ 	.short	0x0101


	//----- nvinfo : EIATTR_VRC_CTA_INIT_COUNT
	.align		4
        /*0048*/ 	.byte	0x02, 0x4a
	.zero		1
	.zero		1


	//----- nvinfo : EIATTR_EXIT_INSTR_OFFSETS
	.align		4
        /*004c*/ 	.byte	0x04, 0x1c
        /*004e*/ 	.short	(.L_79 - .L_78)


	//   ....[0]....
.L_78:
        /*0050*/ 	.word	0x000001d0


	//   ....[1]....
        /*0054*/ 	.word	0x00000210


	//----- nvinfo : EIATTR_CRS_STACK_SIZE
	.align		4
.L_79:
        /*0058*/ 	.byte	0x04, 0x1e
        /*005a*/ 	.short	(.L_81 - .L_80)
.L_80:
        /*005c*/ 	.word	0x00000000


	//----- nvinfo : EIATTR_CBANK_PARAM_SIZE
	.align		4
.L_81:
        /*0060*/ 	.byte	0x03, 0x19
        /*0062*/ 	.short	0x0018


	//----- nvinfo : EIATTR_PARAM_CBANK
	.align		4
        /*0064*/ 	.byte	0x04, 0x0a
        /*0066*/ 	.short	(.L_83 - .L_82)
	.align		4
.L_82:
        /*0068*/ 	.word	index@(.nv.constant0._Z15cudaNaiveKernelI3SumEvPfiS1_)
        /*006c*/ 	.short	0x0380
        /*006e*/ 	.short	0x0018


	//----- nvinfo : EIATTR_SW_WAR
	.align		4
.L_83:
        /*0070*/ 	.byte	0x04, 0x36
        /*0072*/ 	.short	(.L_85 - .L_84)
.L_84:
        /*0074*/ 	.word	0x00000008
.L_85:


//--------------------- .nv.callgraph             --------------------------
	.section	.nv.callgraph,"",@"SHT_CUDA_CALLGRAPH"
	.align	4
	.sectionentsize	8
	.align		4
        /*0000*/ 	.word	0x00000000
	.align		4
        /*0004*/ 	.word	0xffffffff
	.align		4
        /*0008*/ 	.word	0x00000000
	.align		4
        /*000c*/ 	.word	0xfffffffe
	.align		4
        /*0010*/ 	.word	0x00000000
	.align		4
        /*0014*/ 	.word	0xfffffffd
	.align		4
        /*0018*/ 	.word	0x00000000
	.align		4
        /*001c*/ 	.word	0xfffffffc


//--------------------- .text._Z19cudaSharedMemKernelI3MaxEvPfiS1_ --------------------------
	.section	.text._Z19cudaSharedMemKernelI3MaxEvPfiS1_,"ax",@progbits
	.align	128
        .global         _Z19cudaSharedMemKernelI3MaxEvPfiS1_
        .type           _Z19cudaSharedMemKernelI3MaxEvPfiS1_,@function
        .size           _Z19cudaSharedMemKernelI3MaxEvPfiS1_,(.L_x_15 - _Z19cudaSharedMemKernelI3MaxEvPfiS1_)
        .other          _Z19cudaSharedMemKernelI3MaxEvPfiS1_,@"STO_CUDA_ENTRY STV_DEFAULT"
_Z19cudaSharedMemKernelI3MaxEvPfiS1_:
.text._Z19cudaSharedMemKernelI3MaxEvPfiS1_:
[----:B------:R-:W-:Y:S01]  /*0000*/  LDC R1, c[0x0][0x37c] ;  /* 0x0000df00ff017b82 */ /* 0x000fe20000000800 */
[----:B------:R-:W0:Y:S07]  /*0010*/  S2R R11, SR_TID.X ;  /* 0x00000000000b7919 */ /* 0x000e2e0000002100 */
[----:B------:R-:W1:Y:S01]  /*0020*/  S2UR UR4, SR_CTAID.X ;  /* 0x00000000000479c3 */ /* 0x000e620000002500 */
[----:B------:R-:W2:Y:S07]  /*0030*/  LDCU.64 UR6, c[0x0][0x358] ;  /* 0x00006b00ff0677ac */ /* 0x000eae0008000a00 */
[----:B------:R-:W1:Y:S08]  /*0040*/  LDC R6, c[0x0][0x360] ;  /* 0x0000d800ff067b82 */ /* 0x000e700000000800 */
[----:B------:R-:W3:Y:S01]  /*0050*/  LDC.64 R4, c[0x0][0x380] ;  /* 0x0000e000ff047b82 */ /* 0x000ee20000000a00 */
[----:B-1----:R-:W-:-:S04]  /*0060*/  IMAD R0, R6, UR4, RZ ;  /* 0x0000000406007c24 */ /* 0x002fc8000f8e02ff */
[----:B0-----:R-:W-:-:S04]  /*0070*/  IMAD R7, R0, 0x2, R11 ;  /* 0x0000000200077824 */ /* 0x001fc800078e020b */
[C---:B------:R-:W-:Y:S02]  /*0080*/  IMAD.IADD R9, R7.reuse, 0x1, R6 ;  /* 0x0000000107097824 */ /* 0x040fe400078e0206 */
[----:B---3--:R-:W-:-:S04]  /*0090*/  IMAD.WIDE.U32 R2, R7, 0x4, R4 ;  /* 0x0000000407027825 */ /* 0x008fc800078e0004 */
[----:B------:R-:W-:Y:S02]  /*00a0*/  IMAD.WIDE.U32 R4, R9, 0x4, R4 ;  /* 0x0000000409047825 */ /* 0x000fe400078e0004 */
[----:B--2---:R-:W2:Y:S04]  /*00b0*/  LDG.E R2, desc[UR6][R2.64] ;  /* 0x0000000602027981 */ /* 0x004ea8000c1e1900 */
[----:B------:R-:W2:Y:S01]  /*00c0*/  LDG.E R5, desc[UR6][R4.64] ;  /* 0x0000000604057981 */ /* 0x000ea2000c1e1900 */
[----:B------:R-:W0:Y:S01]  /*00d0*/  S2UR UR5, SR_CgaCtaId ;  /* 0x00000000000579c3 */ /* 0x000e220000008800 */
[----:B------:R-:W-:Y:S01]  /*00e0*/  UMOV UR4, 0x400 ;  /* 0x0000040000047882 */ /* 0x000fe20000000000 */
[----:B------:R-:W-:Y:S02]  /*00f0*/  ISETP.GE.U32.AND P0, PT, R6, 0x2, PT ;  /* 0x000000020600780c */ /* 0x000fe40003f06070 */
[----:B------:R-:W-:Y:S01]  /*0100*/  ISETP.NE.AND P1, PT, R11, RZ, PT ;  /* 0x000000ff0b00720c */ /* 0x000fe20003f25270 */
[----:B0-----:R-:W-:-:S06]  /*0110*/  ULEA UR4, UR5, UR4, 0x18 ;  /* 0x0000000405047291 */ /* 0x001fcc000f8ec0ff */
[----:B------:R-:W-:Y:S02]  /*0120*/  LEA R9, R11, UR4, 0x2 ;  /* 0x000000040b097c11 */ /* 0x000fe4000f8e10ff */
[----:B--2---:R-:W-:-:S05]  /*0130*/  FMNMX R0, R2, R5, !PT ;  /* 0x0000000502007209 */ /* 0x004fca0007800000 */
[----:B------:R0:W-:Y:S01]  /*0140*/  STS [R9], R0 ;  /* 0x0000000009007388 */ /* 0x0001e20000000800 */
[----:B------:R-:W-:Y:S05]  /*0150*/  @!P0 BRA `(.L_x_0) ;  /* 0x0000000000408947 */ /* 0x000fea0003800000 */
[----:B0-----:R-:W-:Y:S01]  /*0160*/  IMAD.MOV.U32 R0, RZ, RZ, R6 ;  /* 0x000000ffff007224 */ /* 0x001fe200078e0006 */
[----:B------:R-:W0:Y:S01]  /*0170*/  LDCU UR4, c[0x0][0x388] ;  /* 0x00007100ff0477ac */ /* 0x000e220008000800 */
[----:B------:R-:W-:-:S05]  /*0180*/  NOP ;  /* 0x0000000000007918 */ /* 0x000fca0000000000 */
.L_x_1:
[----:B------:R-:W-:Y:S01]  /*0190*/  SHF.R.U32.HI R4, RZ, 0x1, R0 ;  /* 0x00000001ff047819 */ /* 0x000fe20000011600 */
[----:B------:R-:W-:Y:S04]  /*01a0*/  BAR.SYNC.DEFER_BLOCKING 0x0 ;  /* 0x0000000000007b1d */ /* 0x000fe80000010000 */
[----:B------:R-:W-:-:S05]  /*01b0*/  IMAD.IADD R2, R7, 0x1, R4 ;  /* 0x0000000107027824 */ /* 0x000fca00078e0204 */
[----:B0-----:R-:W-:-:S04]  /*01c0*/  ISETP.GE.U32.AND P0, PT, R2, UR4, PT ;  /* 0x0000000402007c0c */ /* 0x001fc8000bf06070 */
[----:B------:R-:W-:-:S13]  /*01d0*/  ISETP.GE.U32.OR P0, PT, R11, R4, P0 ;  /* 0x000000040b00720c */ /* 0x000fda0000706470 */
[----:B------:R-:W-:Y:S01]  /*01e0*/  @!P0 IMAD R3, R4, 0x4, R9 ;  /* 0x0000000404038824 */ /* 0x000fe200078e0209 */
[----:B------:R-:W-:Y:S05]  /*01f0*/  @!P0 LDS R2, [R9] ;  /* 0x0000000009028984 */ /* 0x000fea0000000800 */
[----:B------:R-:W0:Y:S02]  /*0200*/  @!P0 LDS R3, [R3] ;  /* 0x0000000003038984 */ /* 0x000e240000000800 */
[----:B0-----:R-:W-:-:S05]  /*0210*/  @!P0 FMNMX R2, R2, R3, !PT ;  /* 0x0000000302028209 */ /* 0x001fca0007800000 */
[----:B------:R1:W-:Y:S01]  /*0220*/  @!P0 STS [R9], R2 ;  /* 0x0000000209008388 */ /* 0x0003e20000000800 */
[----:B------:R-:W-:Y:S01]  /*0230*/  ISETP.GT.U32.AND P0, PT, R0, 0x3, PT ;  /* 0x000000030000780c */ /* 0x000fe20003f04070 */
[----:B------:R-:W-:-:S12]  /*0240*/  IMAD.MOV.U32 R0, RZ, RZ, R4 ;  /* 0x000000ffff007224 */ /* 0x000fd800078e0004 */
[----:B-1----:R-:W-:Y:S05]  /*0250*/  @P0 BRA `(.L_x_1) ;  /* 0xfffffffc00cc0947 */ /* 0x002fea000383ffff */
.L_x_0:
[----:B------:R-:W-:Y:S05]  /*0260*/  @P1 EXIT ;  /* 0x000000000000194d */ /* 0x000fea0003800000 */
[----:B------:R-:W1:Y:S02]  /*0270*/  LDC.64 R2, c[0x0][0x390] ;  /* 0x0000e400ff027b82 */ /* 0x000e640000000a00 */
[----:B-1----:R1:W5:Y:S06]  /*0280*/  LDG.E R6, desc[UR6][R2.64] ;  /* 0x0000000602067981 */ /* 0x00236c000c1e1900 */
[----:B------:R-:W2:Y:S01]  /*0290*/  S2UR UR5, SR_CgaCtaId ;  /* 0x00000000000579c3 */ /* 0x000ea20000008800 */
[----:B------:R-:W-:Y:S02]  /*02a0*/  UMOV UR4, 0x400 ;  /* 0x0000040000047882 */ /* 0x000fe40000000000 */
[----:B--2---:R-:W-:-:S09]  /*02b0*/  ULEA UR4, UR5, UR4, 0x18 ;  /* 0x0000000405047291 */ /* 0x004fd2000f8ec0ff */
[----:B-1----:R-:W2:Y:S03]  /*02c0*/  LDS R5, [UR4] ;  /* 0x00000004ff057984 */ /* 0x002ea60008000800 */
.L_x_2:
[----:B--2--5:R-:W-:Y:S01]  /*02d0*/  FMNMX R7, R5, R6, !PT ;  /* 0x0000000605077209 */ /* 0x024fe20007800000 */
[----:B------:R-:W-:Y:S05]  /*02e0*/  YIELD ;  /* 0x0000000000007946 */ /* 0x000fea0003800000 */
[----:B------:R-:W2:Y:S02]  /*02f0*/  ATOMG.E.CAS.STRONG.GPU PT, R7, [R2], R6, R7 ;  /* 0x00000006020773a9 */ /* 0x000ea400001ee107 */
[----:B--2---:R-:W-:Y:S01]  /*0300*/  ISETP.NE.AND P0, PT, R6, R7, PT ;  /* 0x000000070600720c */ /* 0x004fe20003f05270 */
[----:B------:R-:W-:-:S12]  /*0310*/  IMAD.MOV.U32 R6, RZ, RZ, R7 ;  /* 0x000000ffff067224 */ /* 0x000fd800078e0007 */
[----:B------:R-:W-:Y:S05]  /*0320*/  @P0 BRA `(.L_x_2) ;  /* 0xfffffffc00e80947 */ /* 0x000fea000383ffff */
[----:B------:R-:W-:Y:S05]  /*0330*/  EXIT ;  /* 0x000000000000794d */ /* 0x000fea0003800000 */
.L_x_3:
[----:B------:R-:W-:-:S00]  /*0340*/  BRA `(.L_x_3) ;  /* 0xfffffffc00fc7947 */ /* 0x000fc0000383ffff */
[----:B------:R-:W-:-:S00]  /*0350*/  NOP ;  /* 0x0000000000007918 */ /* 0x000fc00000000000 */
        /* <DEDUP_REMOVED lines=10> */
.L_x_15:


//--------------------- .text._Z19cudaSharedMemKernelI3SumEvPfiS1_ --------------------------
	.section	.text._Z19cudaSharedMemKernelI3SumEvPfiS1_,"ax",@progbits
	.align	128
        .global         _Z19cudaSharedMemKernelI3SumEvPfiS1_
        .type           _Z19cudaSharedMemKernelI3SumEvPfiS1_,@function
        .size           _Z19cudaSharedMemKernelI3SumEvPfiS1_,(.L_x_16 - _Z19cudaSharedMemKernelI3SumEvPfiS1_)
        .other          _Z19cudaSharedMemKernelI3SumEvPfiS1_,@"STO_CUDA_ENTRY STV_DEFAULT"
_Z19cudaSharedMemKernelI3SumEvPfiS1_:
.text._Z19cudaSharedMemKernelI3SumEvPfiS1_:
        /* <DEDUP_REMOVED lines=18> */
[----:B------:R-:W-:Y:S01]  /*0120*/  LEA R9, R11, UR4, 0x2 ;  /* 0x000000040b097c11 */ /* 0x000fe2000f8e10ff */
[----:B--2---:R-:W-:-:S05]  /*0130*/  FADD R0, R2, R5 ;  /* 0x0000000502007221 */ /* 0x004fca0000000000 */
[----:B------:R0:W-:Y:S01]  /*0140*/  STS [R9], R0 ;  /* 0x0000000009007388 */ /* 0x0001e20000000800 */
[----:B------:R-:W-:Y:S05]  /*0150*/  @!P0 BRA `(.L_x_4) ;  /* 0x0000000000408947 */ /* 0x000fea0003800000 */
[----:B0-----:R-:W-:Y:S01]  /*0160*/  MOV R0, R6 ;  /* 0x0000000600007202 */ /* 0x001fe20000000f00 */
[----:B------:R-:W0:Y:S01]  /*0170*/  LDCU UR4, c[0x0][0x388] ;  /* 0x00007100ff0477ac */ /* 0x000e220008000800 */
[----:B------:R-:W-:-:S05]  /*0180*/  NOP ;  /* 0x0000000000007918 */ /* 0x000fca0000000000 */
.L_x_5:
[----:B------:R-:W-:Y:S01]  /*0190*/  SHF.R.U32.HI R4, RZ, 0x1, R0 ;  /* 0x00000001ff047819 */ /* 0x000fe20000011600 */
[----:B------:R-:W-:Y:S04]  /*01a0*/  BAR.SYNC.DEFER_BLOCKING 0x0 ;  /* 0x0000000000007b1d */ /* 0x000fe80000010000 */
[----:B------:R-:W-:-:S05]  /*01b0*/  IMAD.IADD R2, R7, 0x1, R4 ;  /* 0x0000000107027824 */ /* 0x000fca00078e0204 */
[----:B0-----:R-:W-:-:S04]  /*01c0*/  ISETP.GE.U32.AND P0, PT, R2, UR4, PT ;  /* 0x0000000402007c0c */ /* 0x001fc8000bf06070 */
[----:B------:R-:W-:-:S13]  /*01d0*/  ISETP.GE.U32.OR P0, PT, R11, R4, P0 ;  /* 0x000000040b00720c */ /* 0x000fda0000706470 */
[----:B------:R-:W-:Y:S01]  /*01e0*/  @!P0 LEA R3, R4, R9, 0x2 ;  /* 0x0000000904038211 */ /* 0x000fe200078e10ff */
[----:B------:R-:W-:Y:S05]  /*01f0*/  @!P0 LDS R2, [R9] ;  /* 0x0000000009028984 */ /* 0x000fea0000000800 */
[----:B------:R-:W0:Y:S02]  /*0200*/  @!P0 LDS R3, [R3] ;  /* 0x0000000003038984 */ /* 0x000e240000000800 */
[----:B0-----:R-:W-:-:S05]  /*0210*/  @!P0 FADD R2, R2, R3 ;  /* 0x0000000302028221 */ /* 0x001fca0000000000 */
[----:B------:R1:W-:Y:S01]  /*0220*/  @!P0 STS [R9], R2 ;  /* 0x0000000209008388 */ /* 0x0003e20000000800 */
[----:B------:R-:W-:Y:S01]  /*0230*/  ISETP.GT.U32.AND P0, PT, R0, 0x3, PT ;  /* 0x000000030000780c */ /* 0x000fe20003f04070 */
[----:B------:R-:W-:-:S12]  /*0240*/  IMAD.MOV.U32 R0, RZ, RZ, R4 ;  /* 0x000000ffff007224 */ /* 0x000fd800078e0004 */
[----:B-1----:R-:W-:Y:S05]  /*0250*/  @P0 BRA `(.L_x_5) ;  /* 0xfffffffc00cc0947 */ /* 0x002fea000383ffff */
.L_x_4:
[----:B------:R-:W-:Y:S05]  /*0260*/  @P1 EXIT ;  /* 0x000000000000194d */ /* 0x000fea0003800000 */
[----:B------:R-:W1:Y:S01]  /*0270*/  S2UR UR5, SR_CgaCtaId ;  /* 0x00000000000579c3 */ /* 0x000e620000008800 */
[----:B------:R-:W-:-:S07]  /*0280*/  UMOV UR4, 0x400 ;  /* 0x0000040000047882 */ /* 0x000fce0000000000 */
[----:B------:R-:W2:Y:S01]  /*0290*/  LDC.64 R2, c[0x0][0x390] ;  /* 0x0000e400ff027b82 */ /* 0x000ea20000000a00 */
[----:B-1----:R-:W-:-:S09]  /*02a0*/  ULEA UR4, UR5, UR4, 0x18 ;  /* 0x0000000405047291 */ /* 0x002fd2000f8ec0ff */
[----:B------:R-:W2:Y:S04]  /*02b0*/  LDS R5, [UR4] ;  /* 0x00000004ff057984 */ /* 0x000ea80008000800 */
[----:B--2---:R-:W-:Y:S01]  /*02c0*/  REDG.E.ADD.F32.FTZ.RN.STRONG.GPU desc[UR6][R2.64], R5 ;  /* 0x00000005020079a6 */ /* 0x004fe2000c12f306 */
[----:B------:R-:W-:Y:S05]  /*02d0*/  EXIT ;  /* 0x000000000000794d */ /* 0x000fea0003800000 */
.L_x_6:
        /* <DEDUP_REMOVED lines=10> */
.L_x_16:


//--------------------- .text._Z21cudaContinguousKernelI3SumEvPfiS1_ --------------------------
	.section	.text._Z21cudaContinguousKernelI3SumEvPfiS1_,"ax",@progbits
	.align	128
        .global         _Z21cudaContinguousKernelI3SumEvPfiS1_
        .type           _Z21cudaContinguousKernelI3SumEvPfiS1_,@function
        .size           _Z21cudaContinguousKernelI3SumEvPfiS1_,(.L_x_17 - _Z21cudaContinguousKernelI3SumEvPfiS1_)
        .other          _Z21cudaContinguousKernelI3SumEvPfiS1_,@"STO_CUDA_ENTRY STV_DEFAULT"
_Z21cudaContinguousKernelI3SumEvPfiS1_:
.text._Z21cudaContinguousKernelI3SumEvPfiS1_:
[----:B------:R-:W-:Y:S01]  /*0000*/  LDC R1, c[0x0][0x37c] ;  /* 0x0000df00ff017b82 */ /* 0x000fe20000000800 */
[----:B------:R-:W0:Y:S07]  /*0010*/  S2R R13, SR_TID.X ;  /* 0x00000000000d7919 */ /* 0x000e2e0000002100 */
[----:B------:R-:W1:Y:S01]  /*0020*/  S2UR UR6, SR_CTAID.X ;  /* 0x00000000000679c3 */ /* 0x000e620000002500 */
[----:B------:R-:W2:Y:S01]  /*0030*/  LDCU.64 UR4, c[0x0][0x358] ;  /* 0x00006b00ff0477ac */ /* 0x000ea20008000a00 */
[----:B------:R-:W3:Y:S06]  /*0040*/  LDCU UR7, c[0x0][0x388] ;  /* 0x00007100ff0777ac */ /* 0x000eec0008000800 */
[----:B------:R-:W1:Y:S08]  /*0050*/  LDC R8, c[0x0][0x360] ;  /* 0x0000d800ff087b82 */ /* 0x000e700000000800 */
[----:B------:R-:W4:Y:S08]  /*0060*/  LDC.64 R2, c[0x0][0x380] ;  /* 0x0000e000ff027b82 */ /* 0x000f300000000a00 */
[----:B------:R-:W2:Y:S01]  /*0070*/  LDC.64 R6, c[0x0][0x380] ;  /* 0x0000e000ff067b82 */ /* 0x000ea20000000a00 */
[----:B-1----:R-:W-:-:S04]  /*0080*/  IMAD R0, R8, UR6, RZ ;  /* 0x0000000608007c24 */ /* 0x002fc8000f8e02ff */
[----:B0-----:R-:W-:-:S04]  /*0090*/  IMAD R9, R0, 0x2, R13 ;  /* 0x0000000200097824 */ /* 0x001fc800078e020d */
[----:B---34-:R-:W-:-:S07]  /*00a0*/  IMAD.WIDE.U32 R2, R9, 0x4, R2 ;  /* 0x0000000409027825 */ /* 0x018fce00078e0002 */
.L_x_9:
[----:B------:R-:W-:Y:S01]  /*00b0*/  IADD3 R5, PT, PT, R9, R8, RZ ;  /* 0x0000000809057210 */ /* 0x000fe20007ffe0ff */
[----:B------:R-:W-:Y:S03]  /*00c0*/  BSSY.RECONVERGENT B0, `(.L_x_7) ;  /* 0x0000009000007945 */ /* 0x000fe60003800200 */
[----:B------:R-:W-:-:S04]  /*00d0*/  ISETP.GE.U32.AND P0, PT, R5, UR7, PT ;  /* 0x0000000705007c0c */ /* 0x000fc8000bf06070 */
[----:B------:R-:W-:-:S13]  /*00e0*/  ISETP.GE.U32.OR P0, PT, R13, R8, P0 ;  /* 0x000000080d00720c */ /* 0x000fda0000706470 */
[----:B0-----:R-:W-:Y:S05]  /*00f0*/  @P0 BRA `(.L_x_8) ;  /* 0x0000000000140947 */ /* 0x001fea0003800000 */
[----:B--2---:R-:W-:Y:S01]  /*0100*/  IMAD.WIDE.U32 R4, R5, 0x4, R6 ;  /* 0x0000000405047825 */ /* 0x004fe200078e0006 */
[----:B------:R-:W2:Y:S05]  /*0110*/  LDG.E R0, desc[UR4][R2.64] ;  /* 0x0000000402007981 */ /* 0x000eaa000c1e1900 */
[----:B------:R-:W2:Y:S02]  /*0120*/  LDG.E R5, desc[UR4][R4.64] ;  /* 0x0000000404057981 */ /* 0x000ea4000c1e1900 */
[----:B--2---:R-:W-:-:S05]  /*0130*/  FADD R11, R0, R5 ;  /* 0x00000005000b7221 */ /* 0x004fca0000000000 */
[----:B------:R0:W-:Y:S02]  /*0140*/  STG.E desc[UR4][R2.64], R11 ;  /* 0x0000000b02007986 */ /* 0x0001e4000c101904 */
.L_x_8:
[----:B--2---:R-:W-:Y:S05]  /*0150*/  BSYNC.RECONVERGENT B0 ;  /* 0x0000000000007941 */ /* 0x004fea0003800200 */
.L_x_7:
[----:B------:R-:W-:Y:S01]  /*0160*/  BAR.SYNC.DEFER_BLOCKING 0x0 ;  /* 0x0000000000007b1d */ /* 0x000fe20000010000 */
[----:B------:R-:W-:Y:S02]  /*0170*/  ISETP.GT.U32.AND P0, PT, R8, 0x1, PT ;  /* 0x000000010800780c */ /* 0x000fe40003f04070 */
[----:B------:R-:W-:-:S11]  /*0180*/  SHF.R.U32.HI R8, RZ, 0x1, R8 ;  /* 0x00000001ff087819 */ /* 0x000fd60000011608 */
[----:B------:R-:W-:Y:S05]  /*0190*/  @P0 BRA `(.L_x_9) ;  /* 0xfffffffc00c40947 */ /* 0x000fea000383ffff */
[----:B------:R-:W-:-:S13]  /*01a0*/  ISETP.NE.AND P0, PT, R13, RZ, PT ;  /* 0x000000ff0d00720c */ /* 0x000fda0003f05270 */
[----:B------:R-:W-:Y:S05]  /*01b0*/  @P0 EXIT ;  /* 0x000000000000094d */ /* 0x000fea0003800000 */
[----:B0-----:R-:W2:Y:S01]  /*01c0*/  LDG.E R3, desc[UR4][R2.64] ;  /* 0x0000000402037981 */ /* 0x001ea2000c1e1900 */
[----:B------:R-:W2:Y:S03]  /*01d0*/  LDC.64 R4, c[0x0][0x390] ;  /* 0x0000e400ff047b82 */ /* 0x000ea60000000a00 */
[----:B--2---:R-:W-:Y:S01]  /*01e0*/  REDG.E.ADD.F32.FTZ.RN.STRONG.GPU desc[UR4][R4.64], R3 ;  /* 0x00000003040079a6 */ /* 0x004fe2000c12f304 */
[----:B------:R-:W-:Y:S05]  /*01f0*/  EXIT ;  /* 0x000000000000794d */ /* 0x000fea0003800000 */
.L_x_10:
        /* <DEDUP_REMOVED lines=16> */
.L_x_17:


//--------------------- .text._Z15cudaNaiveKernelI3SumEvPfiS1_ --------------------------
	.section	.text._Z15cudaNaiveKernelI3SumEvPfiS1_,"ax",@progbits
	.align	128
        .global         _Z15cudaNaiveKernelI3SumEvPfiS1_
        .type           _Z15cudaNaiveKernelI3SumEvPfiS1_,@function
        .size           _Z15cudaNaiveKernelI3SumEvPfiS1_,(.L_x_18 - _Z15cudaNaiveKernelI3SumEvPfiS1_)
        .other          _Z15cudaNaiveKernelI3SumEvPfiS1_,@"STO_CUDA_ENTRY STV_DEFAULT"
_Z15cudaNaiveKernelI3SumEvPfiS1_:
.text._Z15cudaNaiveKernelI3SumEvPfiS1_:
[----:B------:R-:W-:Y:S01]  /*0000*/  LDC R1, c[0x0][0x37c] ;  /* 0x0000df00ff017b82 */ /* 0x000fe20000000800 */
[----:B------:R-:W0:Y:S07]  /*0010*/  S2R R8, SR_TID.X ;  /* 0x0000000000087919 */ /* 0x000e2e0000002100 */
[----:B------:R-:W0:Y:S01]  /*0020*/  S2UR UR4, SR_CTAID.X ;  /* 0x00000000000479c3 */ /* 0x000e220000002500 */
[----:B------:R-:W1:Y:S01]  /*0030*/  LDCU.64 UR6, c[0x0][0x358] ;  /* 0x00006b00ff0677ac */ /* 0x000e620008000a00 */
[----:B------:R-:W2:Y:S06]  /*0040*/  LDCU UR8, c[0x0][0x388] ;  /* 0x00007100ff0877ac */ /* 0x000eac0008000800 */
[----:B------:R-:W0:Y:S08]  /*0050*/  LDC R13, c[0x0][0x360] ;  /* 0x0000d800ff0d7b82 */ /* 0x000e300000000800 */
[----:B------:R-:W3:Y:S08]  /*0060*/  LDC.64 R2, c[0x0][0x380] ;  /* 0x0000e000ff027b82 */ /* 0x000ef00000000a00 */
[----:B------:R-:W4:Y:S01]  /*0070*/  LDC.64 R6, c[0x0][0x380] ;  /* 0x0000e000ff067b82 */ /* 0x000f220000000a00 */
[----:B0-----:R-:W-:Y:S01]  /*0080*/  IMAD R9, R13, UR4, R8 ;  /* 0x000000040d097c24 */ /* 0x001fe2000f8e0208 */
[----:B------:R-:W-:-:S04]  /*0090*/  UMOV UR4, 0x1 ;  /* 0x0000000100047882 */ /* 0x000fc80000000000 */
[----:B------:R-:W-:-:S05]  /*00a0*/  SHF.L.U32 R9, R9, 0x1, RZ ;  /* 0x0000000109097819 */ /* 0x000fca00000006ff */
[----:B-123--:R-:W-:-:S07]  /*00b0*/  IMAD.WIDE.U32 R2, R9, 0x4, R2 ;  /* 0x0000000409027825 */ /* 0x00efce00078e0002 */
.L_x_13:
[----:B------:R-:W-:Y:S02]  /*00c0*/  UIADD3 UR5, UPT, UPT, UR4, -0x1, URZ ;  /* 0xffffffff04057890 */ /* 0x000fe4000fffe0ff */
[----:B------:R-:W-:Y:S01]  /*00d0*/  IADD3 R5, PT, PT, R9, UR4, RZ ;  /* 0x0000000409057c10 */ /* 0x000fe2000fffe0ff */
[----:B------:R-:W-:Y:S03]  /*00e0*/  BSSY.RECONVERGENT B0, `(.L_x_11) ;  /* 0x0000009000007945 */ /* 0x000fe60003800200 */
[----:B------:R-:W-:-:S04]  /*00f0*/  LOP3.LUT P0, RZ, R8, UR5, RZ, 0xc0, !PT ;  /* 0x0000000508ff7c12 */ /* 0x000fc8000f80c0ff */
[----:B------:R-:W-:-:S13]  /*0100*/  ISETP.GE.U32.OR P0, PT, R5, UR8, P0 ;  /* 0x0000000805007c0c */ /* 0x000fda0008706470 */
[----:B0-----:R-:W-:Y:S05]  /*0110*/  @P0 BRA `(.L_x_12) ;  /* 0x0000000000140947 */ /* 0x001fea0003800000 */
[----:B----4-:R-:W-:Y:S01]  /*0120*/  IMAD.WIDE.U32 R4, R5, 0x4, R6 ;  /* 0x0000000405047825 */ /* 0x010fe200078e0006 */
[----:B------:R-:W2:Y:S05]  /*0130*/  LDG.E R0, desc[UR6][R2.64] ;  /* 0x0000000602007981 */ /* 0x000eaa000c1e1900 */
[----:B------:R-:W2:Y:S02]  /*0140*/  LDG.E R5, desc[UR6][R4.64] ;  /* 0x0000000604057981 */ /* 0x000ea4000c1e1900 */
[----:B--2---:R-:W-:-:S05]  /*0150*/  FADD R11, R0, R5 ;  /* 0x00000005000b7221 */ /* 0x004fca0000000000 */
[----:B------:R0:W-:Y:S02]  /*0160*/  STG.E desc[UR6][R2.64], R11 ;  /* 0x0000000b02007986 */ /* 0x0001e4000c101906 */
.L_x_12:
[----:B------:R-:W-:Y:S05]  /*0170*/  BSYNC.RECONVERGENT B0 ;  /* 0x0000000000007941 */ /* 0x000fea0003800200 */
.L_x_11:
[----:B------:R-:W-:Y:S01]  /*0180*/  USHF.L.U32 UR4, UR4, 0x1, URZ ;  /* 0x0000000104047899 */ /* 0x000fe200080006ff */
[----:B------:R-:W-:Y:S05]  /*0190*/  BAR.SYNC.DEFER_BLOCKING 0x0 ;  /* 0x0000000000007b1d */ /* 0x000fea0000010000 */
[----:B------:R-:W-:-:S13]  /*01a0*/  ISETP.LT.U32.AND P0, PT, R13, UR4, PT ;  /* 0x000000040d007c0c */ /* 0x000fda000bf01070 */
[----:B------:R-:W-:Y:S05]  /*01b0*/  @!P0 BRA `(.L_x_13) ;  /* 0xfffffffc00c08947 */ /* 0x000fea000383ffff */
[----:B------:R-:W-:-:S13]  /*01c0*/  ISETP.NE.AND P0, PT, R8, RZ, PT ;  /* 0x000000ff0800720c */ /* 0x000fda0003f05270 */
[----:B------:R-:W-:Y:S05]  /*01d0*/  @P0 EXIT ;  /* 0x000000000000094d */ /* 0x000fea0003800000 */
[----:B0-----:R-:W2:Y:S01]  /*01e0*/  LDG.E R3, desc[UR6][R2.64] ;  /* 0x0000000602037981 */ /* 0x001ea2000c1e1900 */
[----:B------:R-:W2:Y:S03]  /*01f0*/  LDC.64 R4, c[0x0][0x390] ;  /* 0x0000e400ff047b82 */ /* 0x000ea60000000a00 */
[----:B--2---:R-:W-:Y:S01]  /*0200*/  REDG.E.ADD.F32.FTZ.RN.STRONG.GPU desc[UR6][R4.64], R3 ;  /* 0x00000003040079a6 */ /* 0x004fe2000c12f306 */
[----:B------:R-:W-:Y:S05]  /*0210*/  EXIT ;  /* 0x000000000000794d */ /* 0x000fea0003800000 */
.L_x_14:
        /* <DEDUP_REMOVED lines=14> */
.L_x_18:


//--------------------- .nv.shared._Z19cudaSharedMemKernelI3MaxEvPfiS1_ --------------------------
	.section	.nv.shared._Z19cudaSharedMemKernelI3MaxEvPfiS1_,"aw",@nobits
	.sectionflags	@""
	.align	4
.nv.shared._Z19cudaSharedMemKernelI3MaxEvPfiS1_:
	.zero		2048


//--------------------- .nv.shared.reserved.0     --------------------------
	.section	.nv.shared.reserved.0,"aw",@nobits
	.weak		__nv_reservedSMEM_offset_0_alias
	.size		__nv_reservedSMEM_offset_0_alias, 0, 64
	.other		__nv_reservedSMEM_offset_0_alias,@"STO_CUDA_RESERVED_SHARED STV_DEFAULT"
__nv_reservedSMEM_offset_0_alias:
	.zero		0
	.zero		64


//--------------------- .nv.shared._Z19cudaSharedMemKernelI3SumEvPfiS1_ --------------------------
	.section	.nv.shared._Z19cudaSharedMemKernelI3SumEvPfiS1_,"aw",@nobits
	.sectionflags	@""
	.align	4
.nv.shared._Z19cudaSharedMemKernelI3SumEvPfiS1_:
	.zero		2048


//--------------------- .nv.constant0._Z19cudaSharedMemKernelI3MaxEvPfiS1_ --------------------------
	.section	.nv.constant0._Z19cudaSharedMemKernelI3MaxEvPfiS1_,"a",@progbits
	.sectionflags	@""
	.align	4
.nv.constant0._Z19cudaSharedMemKernelI3MaxEvPfiS1_:
	.zero		920


//--------------------- .nv.constant0._Z19cudaSharedMemKernelI3SumEvPfiS1_ --------------------------
	.section	.nv.constant0._Z19cudaSharedMemKernelI3SumEvPfiS1_,"a",@progbits
	.sectionflags	@""
	.align	4
.nv.constant0._Z19cudaSharedMemKernelI3SumEvPfiS1_:
	.zero		920


//--------------------- .nv.constant0._Z21cudaContinguousKernelI3SumEvPfiS1_ --------------------------
	.section	.nv.constant0._Z21cudaContinguousKernelI3SumEvPfiS1_,"a",@progbits
	.sectionflags	@""
	.align	4
.nv.constant0._Z21cudaContinguousKernelI3SumEvPfiS1_:
	.zero		920


//--------------------- .nv.constant0._Z15cudaNaiveKernelI3SumEvPfiS1_ --------------------------
	.section	.nv.constant0._Z15cudaNaiveKernelI3SumEvPfiS1_,"a",@progbits
	.sectionflags	@""
	.align	4
.nv.constant0._Z15cudaNaiveKernelI3SumEvPfiS1_:
	.zero		920


//--------------------- SYMBOLS --------------------------

	.type		.nv.reservedSmem.offset0,@object
	.size		.nv.reservedSmem.offset0,0x4
	.type		.nv.reservedSmem.cap,@object
	.size		.nv.reservedSmem.cap,0x4
